//
// Generated by NVIDIA NVVM Compiler
//
// Compiler Build ID: CL-36424714
// Cuda compilation tools, release 13.0, V13.0.88
// Based on NVVM 20.0.0
//

.version 9.0
.target sm_100
.address_size 64

	// .globl	_Z16transpose_sharedPdS_i
// _ZZ16transpose_sharedPdS_iE4tile has been demoted

.visible .entry _Z16transpose_sharedPdS_i(
	.param .u64 .ptr .align 1 _Z16transpose_sharedPdS_i_param_0,
	.param .u64 .ptr .align 1 _Z16transpose_sharedPdS_i_param_1,
	.param .u32 _Z16transpose_sharedPdS_i_param_2
)
{
	.reg .pred 	%p<2>;
	.reg .b32 	%r<27>;
	.reg .b64 	%rd<9>;
	.reg .b64 	%fd<3>;
	// demoted variable
	.shared .align 8 .b8 _ZZ16transpose_sharedPdS_iE4tile[8192];
	ld.param.u64 	%rd1, [_Z16transpose_sharedPdS_i_param_0];
	ld.param.u64 	%rd2, [_Z16transpose_sharedPdS_i_param_1];
	ld.param.u32 	%r5, [_Z16transpose_sharedPdS_i_param_2];
	mov.u32 	%r1, %tid.x;
	mov.u32 	%r7, %ntid.x;
	mov.u32 	%r8, %ctaid.x;
	mad.lo.s32 	%r9, %r7, %r8, %r1;
	mov.u32 	%r2, %tid.y;
	mov.u32 	%r10, %ntid.y;
	mov.u32 	%r11, %ctaid.y;
	mul.lo.s32 	%r12, %r10, %r11;
	add.s32 	%r13, %r12, %r2;
	mad.lo.s32 	%r3, %r5, %r13, %r9;
	add.s32 	%r15, %r12, %r1;
	mad.lo.s32 	%r16, %r8, %r10, %r2;
	mad.lo.s32 	%r4, %r5, %r16, %r15;
	max.s32 	%r17, %r9, %r13;
	setp.ge.s32 	%p1, %r17, %r5;
	@%p1 bra 	$L__BB0_2;
	cvta.to.global.u64 	%rd3, %rd1;
	cvta.to.global.u64 	%rd4, %rd2;
	mul.wide.s32 	%rd5, %r3, 8;
	add.s64 	%rd6, %rd3, %rd5;
	ld.global.f64 	%fd1, [%rd6];
	shl.b32 	%r18, %r2, 8;
	mov.u32 	%r19, _ZZ16transpose_sharedPdS_iE4tile;
	add.s32 	%r20, %r19, %r18;
	shl.b32 	%r21, %r1, 3;
	add.s32 	%r22, %r20, %r21;
	st.shared.f64 	[%r22], %fd1;
	bar.sync 	0;
	shl.b32 	%r23, %r1, 8;
	add.s32 	%r24, %r19, %r23;
	shl.b32 	%r25, %r2, 3;
	add.s32 	%r26, %r24, %r25;
	ld.shared.f64 	%fd2, [%r26];
	mul.wide.s32 	%rd7, %r4, 8;
	add.s64 	%rd8, %rd4, %rd7;
	st.global.f64 	[%rd8], %fd2;
$L__BB0_2:
	ret;

}


// ===== COMPILED SASS (sm_100) =====

	.target	sm_100

	.elftype	@"ET_EXEC"


//--------------------- .note.nv.tkinfo           --------------------------
	.section	.note.nv.tkinfo,"",@"SHT_NOTE"
	.sectionflags	@"SHF_NOTE_NV_TKINFO"
	.tkinfo
        /*0018*/ 	.word	0x00000002
        /*0030*/ 	.string	""
        /*0030*/ 	.string	"ptxas"
        /*0030*/ 	.string	"Cuda compilation tools, release 13.0, V13.0.88"
        /*0030*/ 	.string	"Build cuda_13.0.r13.0/compiler.36424714_0"
        /*0030*/ 	.string	"-arch sm_100 -m 64 "



//--------------------- .note.nv.cuinfo           --------------------------
	.section	.note.nv.cuinfo,"",@"SHT_NOTE"
	.sectionflags	@"SHF_NOTE_NV_CUINFO"
        /*0018*/ 	.short	0x0002
        /*001a*/ 	.short	0x0064
        /*001c*/ 	.short	0x0082
	.zero		2


//--------------------- .nv.info                  --------------------------
	.section	.nv.info,"",@"SHT_CUDA_INFO"
	.align	4


	//----- nvinfo : EIATTR_REGCOUNT
	.align		4
        /*0000*/ 	.byte	0x04, 0x2f
        /*0002*/ 	.short	(.L_1 - .L_0)
	.align		4
.L_0:
        /*0004*/ 	.word	index@(_Z16transpose_sharedPdS_i)
        /*0008*/ 	.word	0x0000000e


	//----- nvinfo : EIATTR_FRAME_SIZE
	.align		4
.L_1:
        /*000c*/ 	.byte	0x04, 0x11
        /*000e*/ 	.short	(.L_3 - .L_2)
	.align		4
.L_2:
        /*0010*/ 	.word	index@(_Z16transpose_sharedPdS_i)
        /*0014*/ 	.word	0x00000000


	//----- nvinfo : EIATTR_MIN_STACK_SIZE
	.align		4
.L_3:
        /*0018*/ 	.byte	0x04, 0x12
        /*001a*/ 	.short	(.L_5 - .L_4)
	.align		4
.L_4:
        /*001c*/ 	.word	index@(_Z16transpose_sharedPdS_i)
        /*0020*/ 	.word	0x00000000
.L_5:


//--------------------- .nv.compat                --------------------------
	.section	.nv.compat,"",@"SHT_CUDA_COMPAT_INFO"
	.align	4
        /*0000*/ 	.byte	0x02, 0x09, 0x00, 0x00, 0x02, 0x02, 0x01, 0x00, 0x02, 0x05, 0x05, 0x00, 0x03, 0x07, 0x01, 0x01
        /*0010*/ 	.byte	0x02, 0x03, 0x00, 0x00, 0x02, 0x06, 0x01, 0x00, 0x04, 0x0b, 0x08, 0x00, 0x09, 0x00, 0x00, 0x00
        /*0020*/ 	.byte	0x00, 0x00, 0x00, 0x00


//--------------------- .nv.info._Z16transpose_sharedPdS_i --------------------------
	.section	.nv.info._Z16transpose_sharedPdS_i,"",@"SHT_CUDA_INFO"
	.sectionflags	@""
	.align	4


	//----- nvinfo : EIATTR_CUDA_API_VERSION
	.align		4
        /*0000*/ 	.byte	0x04, 0x37
        /*0002*/ 	.short	(.L_7 - .L_6)
.L_6:
        /*0004*/ 	.word	0x00000082


	//----- nvinfo : EIATTR_KPARAM_INFO
	.align		4
.L_7:
        /*0008*/ 	.byte	0x04, 0x17
        /*000a*/ 	.short	(.L_9 - .L_8)
.L_8:
        /*000c*/ 	.word	0x00000000
        /*0010*/ 	.short	0x0002
        /*0012*/ 	.short	0x0010
        /*0014*/ 	.byte	0x00, 0xf0, 0x11, 0x00


	//----- nvinfo : EIATTR_KPARAM_INFO
	.align		4
.L_9:
        /*0018*/ 	.byte	0x04, 0x17
        /*001a*/ 	.short	(.L_11 - .L_10)
.L_10:
        /*001c*/ 	.word	0x00000000
        /*0020*/ 	.short	0x0001
        /*0022*/ 	.short	0x0008
        /*0024*/ 	.byte	0x00, 0xf5, 0x21, 0x00


	//----- nvinfo : EIATTR_KPARAM_INFO
	.align		4
.L_11:
        /*0028*/ 	.byte	0x04, 0x17
        /*002a*/ 	.short	(.L_13 - .L_12)
.L_12:
        /*002c*/ 	.word	0x00000000
        /*0030*/ 	.short	0x0000
        /*0032*/ 	.short	0x0000
        /*0034*/ 	.byte	0x00, 0xf5, 0x21, 0x00


	//----- nvinfo : EIATTR_SPARSE_MMA_MASK
	.align		4
.L_13:
        /*0038*/ 	.byte	0x03, 0x50
        /*003a*/ 	.short	0x0000


	//----- nvinfo : EIATTR_MAXREG_COUNT
	.align		4
        /*003c*/ 	.byte	0x03, 0x1b
        /*003e*/ 	.short	0x00ff


	//----- nvinfo : EIATTR_NUM_BARRIERS
	.align		4
        /*0040*/ 	.byte	0x02, 0x4c
        /*0042*/ 	.byte	0x01
	.zero		1


	//----- nvinfo : EIATTR_MERCURY_ISA_VERSION
	.align		4
        /*0044*/ 	.byte	0x03, 0x5f
        /*0046*/ 	.short	0x0101


	//----- nvinfo : EIATTR_VRC_CTA_INIT_COUNT
	.align		4
        /*0048*/ 	.byte	0x02, 0x4a
	.zero		1
	.zero		1


	//----- nvinfo : EIATTR_EXIT_INSTR_OFFSETS
	.align		4
        /*004c*/ 	.byte	0x04, 0x1c
        /*004e*/ 	.short	(.L_15 - .L_14)


	//   ....[0]....
.L_14:
        /*0050*/ 	.word	0x00000100


	//   ....[1]....
        /*0054*/ 	.word	0x00000220


	//----- nvinfo : EIATTR_CBANK_PARAM_SIZE
	.align		4
.L_15:
        /*0058*/ 	.byte	0x03, 0x19
        /*005a*/ 	.short	0x0014


	//----- nvinfo : EIATTR_PARAM_CBANK
	.align		4
        /*005c*/ 	.byte	0x04, 0x0a
        /*005e*/ 	.short	(.L_17 - .L_16)
	.align		4
.L_16:
        /*0060*/ 	.word	index@(.nv.constant0._Z16transpose_sharedPdS_i)
        /*0064*/ 	.short	0x0380
        /*0066*/ 	.short	0x0014


	//----- nvinfo : EIATTR_SW_WAR
	.align		4
.L_17:
        /*0068*/ 	.byte	0x04, 0x36
        /*006a*/ 	.short	(.L_19 - .L_18)
.L_18:
        /*006c*/ 	.word	0x00000008
.L_19:


//--------------------- .nv.callgraph             --------------------------
	.section	.nv.callgraph,"",@"SHT_CUDA_CALLGRAPH"
	.align	4
	.sectionentsize	8
	.align		4
        /*0000*/ 	.word	0x00000000
	.align		4
        /*0004*/ 	.word	0xffffffff
	.align		4
        /*0008*/ 	.word	0x00000000
	.align		4
        /*000c*/ 	.word	0xfffffffe
	.align		4
        /*0010*/ 	.word	0x00000000
	.align		4
        /*0014*/ 	.word	0xfffffffd
	.align		4
        /*0018*/ 	.word	0x00000000
	.align		4
        /*001c*/ 	.word	0xfffffffc


//--------------------- .text._Z16transpose_sharedPdS_i --------------------------
	.section	.text._Z16transpose_sharedPdS_i,"ax",@progbits
	.align	128
        .global         _Z16transpose_sharedPdS_i
        .type           _Z16transpose_sharedPdS_i,@function
        .size           _Z16transpose_sharedPdS_i,(.L_x_1 - _Z16transpose_sharedPdS_i)
        .other          _Z16transpose_sharedPdS_i,@"STO_CUDA_ENTRY STV_DEFAULT"
_Z16transpose_sharedPdS_i:
.text._Z16transpose_sharedPdS_i:
[----:B------:R-:W-:Y:S01]  /*0000*/  LDC R1, c[0x0][0x37c] ;  /* 0x0000df00ff017b82 */ /* 0x000fe20000000800 */
[----:B------:R-:W0:Y:S01]  /*0010*/  S2R R11, SR_TID.X ;  /* 0x00000000000b7919 */ /* 0x000e220000002100 */
[----:B------:R-:W0:Y:S01]  /*0020*/  LDCU UR4, c[0x0][0x360] ;  /* 0x00006c00ff0477ac */ /* 0x000e220008000800 */
[----:B------:R-:W1:Y:S01]  /*0030*/  S2R R7, SR_TID.Y ;  /* 0x0000000000077919 */ /* 0x000e620000002200 */
[----:B------:R-:W1:Y:S01]  /*0040*/  LDCU UR5, c[0x0][0x364] ;  /* 0x00006c80ff0577ac */ /* 0x000e620008000800 */
[----:B------:R-:W0:Y:S01]  /*0050*/  S2R R4, SR_CTAID.X ;  /* 0x0000000000047919 */ /* 0x000e220000002500 */
[----:B------:R-:W2:Y:S01]  /*0060*/  LDCU UR6, c[0x0][0x390] ;  /* 0x00007200ff0677ac */ /* 0x000ea20008000800 */
[----:B------:R-:W1:Y:S01]  /*0070*/  S2R R2, SR_CTAID.Y ;  /* 0x0000000000027919 */ /* 0x000e620000002600 */
[----:B0-----:R-:W-:Y:S02]  /*0080*/  IMAD R0, R4, UR4, R11 ;  /* 0x0000000404007c24 */ /* 0x001fe4000f8e020b */
[----:B-1----:R-:W-:-:S02]  /*0090*/  IMAD R3, R2, UR5, R7 ;  /* 0x0000000502037c24 */ /* 0x002fc4000f8e0207 */
[----:B------:R-:W-:-:S03]  /*00a0*/  IMAD R2, R2, UR5, R11 ;  /* 0x0000000502027c24 */ /* 0x000fc6000f8e020b */
[----:B------:R-:W-:-:S04]  /*00b0*/  VIMNMX R5, PT, PT, R0, R3, !PT ;  /* 0x0000000300057248 */ /* 0x000fc80007fe0100 */
[----:B--2---:R-:W-:Y:S01]  /*00c0*/  ISETP.GE.AND P0, PT, R5, UR6, PT ;  /* 0x0000000605007c0c */ /* 0x004fe2000bf06270 */
[----:B------:R-:W-:-:S04]  /*00d0*/  IMAD R5, R4, UR5, R7 ;  /* 0x0000000504057c24 */ /* 0x000fc8000f8e0207 */
[----:B------:R-:W-:Y:S02]  /*00e0*/  IMAD R9, R5, UR6, R2 ;  /* 0x0000000605097c24 */ /* 0x000fe4000f8e0202 */
[----:B------:R-:W-:-:S06]  /*00f0*/  IMAD R5, R3, UR6, R0 ;  /* 0x0000000603057c24 */ /* 0x000fcc000f8e0200 */
[----:B------:R-:W-:Y:S05]  /*0100*/  @P0 EXIT ;  /* 0x000000000000094d */ /* 0x000fea0003800000 */
[----:B------:R-:W0:Y:S01]  /*0110*/  LDC.64 R2, c[0x0][0x380] ;  /* 0x0000e000ff027b82 */ /* 0x000e220000000a00 */
[----:B------:R-:W1:Y:S01]  /*0120*/  LDCU.64 UR6, c[0x0][0x358] ;  /* 0x00006b00ff0677ac */ /* 0x000e620008000a00 */
[----:B0-----:R-:W-:-:S06]  /*0130*/  IMAD.WIDE R2, R5, 0x8, R2 ;  /* 0x0000000805027825 */ /* 0x001fcc00078e0202 */
[----:B-1----:R-:W2:Y:S01]  /*0140*/  LDG.E.64 R2, desc[UR6][R2.64] ;  /* 0x0000000602027981 */ /* 0x002ea2000c1e1b00 */
[----:B------:R-:W0:Y:S01]  /*0150*/  S2UR UR5, SR_CgaCtaId ;  /* 0x00000000000579c3 */ /* 0x000e220000008800 */
[----:B------:R-:W-:Y:S02]  /*0160*/  UMOV UR4, 0x400 ;  /* 0x0000040000047882 */ /* 0x000fe40000000000 */
[----:B0-----:R-:W-:-:S06]  /*0170*/  ULEA UR4, UR5, UR4, 0x18 ;  /* 0x0000000405047291 */ /* 0x001fcc000f8ec0ff */
[----:B------:R-:W-:Y:S02]  /*0180*/  LEA R0, R7, UR4, 0x8 ;  /* 0x0000000407007c11 */ /* 0x000fe4000f8e40ff */
[C---:B------:R-:W-:Y:S02]  /*0190*/  LEA R4, R11.reuse, UR4, 0x8 ;  /* 0x000000040b047c11 */ /* 0x040fe4000f8e40ff */
[----:B------:R-:W-:Y:S02]  /*01a0*/  LEA R11, R11, R0, 0x3 ;  /* 0x000000000b0b7211 */ /* 0x000fe400078e18ff */
[----:B------:R-:W-:Y:S02]  /*01b0*/  LEA R4, R7, R4, 0x3 ;  /* 0x0000000407047211 */ /* 0x000fe400078e18ff */
[----:B------:R-:W0:Y:S02]  /*01c0*/  LDC.64 R6, c[0x0][0x388] ;  /* 0x0000e200ff067b82 */ /* 0x000e240000000a00 */
[----:B0-----:R-:W-:Y:S01]  /*01d0*/  IMAD.WIDE R6, R9, 0x8, R6 ;  /* 0x0000000809067825 */ /* 0x001fe200078e0206 */
[----:B--2---:R-:W-:Y:S05]  /*01e0*/  STS.64 [R11], R2 ;  /* 0x000000020b007388 */ /* 0x004fea0000000a00 */
[----:B------:R-:W-:Y:S06]  /*01f0*/  BAR.SYNC.DEFER_BLOCKING 0x0 ;  /* 0x0000000000007b1d */ /* 0x000fec0000010000 */
[----:B------:R-:W0:Y:S04]  /*0200*/  LDS.64 R4, [R4] ;  /* 0x0000000004047984 */ /* 0x000e280000000a00 */
[----:B0-----:R-:W-:Y:S01]  /*0210*/  STG.E.64 desc[UR6][R6.64], R4 ;  /* 0x0000000406007986 */ /* 0x001fe2000c101b06 */
[----:B------:R-:W-:Y:S05]  /*0220*/  EXIT ;  /* 0x000000000000794d */ /* 0x000fea0003800000 */
.L_x_0:
[----:B------:R-:W-:-:S00]  /*0230*/  BRA `(.L_x_0) ;  /* 0xfffffffc00fc7947 */ /* 0x000fc0000383ffff */
[----:B------:R-:W-:-:S00]  /*0240*/  NOP ;  /* 0x0000000000007918 */ /* 0x000fc00000000000 */
        /* <DEDUP_REMOVED lines=11> */
.L_x_1:


//--------------------- .nv.shared._Z16transpose_sharedPdS_i --------------------------
	.section	.nv.shared._Z16transpose_sharedPdS_i,"aw",@nobits
	.sectionflags	@""
	.align	8
.nv.shared._Z16transpose_sharedPdS_i:
	.zero		9216


//--------------------- .nv.shared.reserved.0     --------------------------
	.section	.nv.shared.reserved.0,"aw",@nobits
	.weak		__nv_reservedSMEM_offset_0_alias
	.size		__nv_reservedSMEM_offset_0_alias, 0, 64
	.other		__nv_reservedSMEM_offset_0_alias,@"STO_CUDA_RESERVED_SHARED STV_DEFAULT"
__nv_reservedSMEM_offset_0_alias:
	.zero		0
	.zero		64


//--------------------- .nv.constant0._Z16transpose_sharedPdS_i --------------------------
	.section	.nv.constant0._Z16transpose_sharedPdS_i,"a",@progbits
	.sectionflags	@""
	.align	4
.nv.constant0._Z16transpose_sharedPdS_i:
	.zero		916


//--------------------- SYMBOLS --------------------------

	.type		.nv.reservedSmem.offset0,@object
	.size		.nv.reservedSmem.offset0,0x4
	.type		.nv.reservedSmem.cap,@object
	.size		.nv.reservedSmem.cap,0x4
